	.headerflags	@"EF_CUDA_TEXMODE_UNIFIED EF_CUDA_64BIT_ADDRESS EF_CUDA_ACCELERATORS EF_CUDA_SM90 EF_CUDA_VIRTUAL_SM(EF_CUDA_SM90)"
	.elftype	@"ET_EXEC"


//--------------------- .nv.info                  --------------------------
	.section	.nv.info,"",@"SHT_CUDA_INFO"
	.align	4


	//----- nvinfo : EIATTR_REGCOUNT
	.align		4
        /*0000*/ 	.byte	0x04, 0x2f
        /*0002*/ 	.short	(.L_3 - .L_2)
	.align		4
.L_2:
        /*0004*/ 	.word	index@(triton_poi_fused__native_batch_norm_legit_no_training_relu_10)
        /*0008*/ 	.word	0x0000001c


	//----- nvinfo : EIATTR_MIN_STACK_SIZE
	.align		4
.L_3:
        /*000c*/ 	.byte	0x04, 0x12
        /*000e*/ 	.short	(.L_5 - .L_4)
	.align		4
.L_4:
        /*0010*/ 	.word	index@(triton_poi_fused__native_batch_norm_legit_no_training_relu_10)
        /*0014*/ 	.word	0x00000000


	//----- nvinfo : EIATTR_FRAME_SIZE
	.align		4
.L_5:
        /*0018*/ 	.byte	0x04, 0x11
        /*001a*/ 	.short	(.L_7 - .L_6)
	.align		4
.L_6:
        /*001c*/ 	.word	index@(triton_poi_fused__native_batch_norm_legit_no_training_relu_10)
        /*0020*/ 	.word	0x00000000


	//----- nvinfo : EIATTR_MIN_STACK_SIZE
	.align		4
.L_7:
        /*0024*/ 	.byte	0x04, 0x12
        /*0026*/ 	.short	(.L_9 - .L_8)
	.align		4
.L_8:
        /*0028*/ 	.word	index@(triton_poi_fused__native_batch_norm_legit_no_training_relu_10)
        /*002c*/ 	.word	0x00000000
.L_9:


//--------------------- .nv.info.triton_poi_fused__native_batch_norm_legit_no_training_relu_10 --------------------------
	.section	.nv.info.triton_poi_fused__native_batch_norm_legit_no_training_relu_10,"",@"SHT_CUDA_INFO"
	.sectionflags	@""
	.align	4


	//----- nvinfo : EIATTR_CUDA_API_VERSION
	.align		4
        /*0000*/ 	.byte	0x04, 0x37
        /*0002*/ 	.short	(.L_11 - .L_10)
.L_10:
        /*0004*/ 	.word	0x0000007c


	//----- nvinfo : EIATTR_KPARAM_INFO
	.align		4
.L_11:
        /*0008*/ 	.byte	0x04, 0x17
        /*000a*/ 	.short	(.L_13 - .L_12)
.L_12:
        /*000c*/ 	.word	0x00000000
        /*0010*/ 	.short	0x0006
        /*0012*/ 	.short	0x0030
        /*0014*/ 	.byte	0x00, 0xf0, 0x11, 0x00


	//----- nvinfo : EIATTR_KPARAM_INFO
	.align		4
.L_13:
        /*0018*/ 	.byte	0x04, 0x17
        /*001a*/ 	.short	(.L_15 - .L_14)
.L_14:
        /*001c*/ 	.word	0x00000000
        /*0020*/ 	.short	0x0005
        /*0022*/ 	.short	0x0028
        /*0024*/ 	.byte	0x00, 0xf4, 0x21, 0x00


	//----- nvinfo : EIATTR_KPARAM_INFO
	.align		4
.L_15:
        /*0028*/ 	.byte	0x04, 0x17
        /*002a*/ 	.short	(.L_17 - .L_16)
.L_16:
        /*002c*/ 	.word	0x00000000
        /*0030*/ 	.short	0x0004
        /*0032*/ 	.short	0x0020
        /*0034*/ 	.byte	0x00, 0xf4, 0x21, 0x00


	//----- nvinfo : EIATTR_KPARAM_INFO
	.align		4
.L_17:
        /*0038*/ 	.byte	0x04, 0x17
        /*003a*/ 	.short	(.L_19 - .L_18)
.L_18:
        /*003c*/ 	.word	0x00000000
        /*0040*/ 	.short	0x0003
        /*0042*/ 	.short	0x0018
        /*0044*/ 	.byte	0x00, 0xf4, 0x21, 0x00


	//----- nvinfo : EIATTR_KPARAM_INFO
	.align		4
.L_19:
        /*0048*/ 	.byte	0x04, 0x17
        /*004a*/ 	.short	(.L_21 - .L_20)
.L_20:
        /*004c*/ 	.word	0x00000000
        /*0050*/ 	.short	0x0002
        /*0052*/ 	.short	0x0010
        /*0054*/ 	.byte	0x00, 0xf4, 0x21, 0x00


	//----- nvinfo : EIATTR_KPARAM_INFO
	.align		4
.L_21:
        /*0058*/ 	.byte	0x04, 0x17
        /*005a*/ 	.short	(.L_23 - .L_22)
.L_22:
        /*005c*/ 	.word	0x00000000
        /*0060*/ 	.short	0x0001
        /*0062*/ 	.short	0x0008
        /*0064*/ 	.byte	0x00, 0xf4, 0x21, 0x00


	//----- nvinfo : EIATTR_KPARAM_INFO
	.align		4
.L_23:
        /*0068*/ 	.byte	0x04, 0x17
        /*006a*/ 	.short	(.L_25 - .L_24)
.L_24:
        /*006c*/ 	.word	0x00000000
        /*0070*/ 	.short	0x0000
        /*0072*/ 	.short	0x0000
        /*0074*/ 	.byte	0x00, 0xf4, 0x21, 0x00


	//----- nvinfo : EIATTR_SPARSE_MMA_MASK
	.align		4
.L_25:
        /*0078*/ 	.byte	0x03, 0x50
        /*007a*/ 	.short	0x0000


	//----- nvinfo : EIATTR_MAXREG_COUNT
	.align		4
        /*007c*/ 	.byte	0x03, 0x1b
        /*007e*/ 	.short	0x00ff


	//----- nvinfo : EIATTR_EXIT_INSTR_OFFSETS
	.align		4
        /*0080*/ 	.byte	0x04, 0x1c
        /*0082*/ 	.short	(.L_27 - .L_26)


	//   ....[0]....
.L_26:
        /*0084*/ 	.word	0x00000540


	//   ....[1]....
        /*0088*/ 	.word	0x00000560


	//----- nvinfo : EIATTR_REQNTID
	.align		4
.L_27:
        /*008c*/ 	.byte	0x04, 0x10
        /*008e*/ 	.short	(.L_29 - .L_28)
.L_28:
        /*0090*/ 	.word	0x00000080
        /*0094*/ 	.word	0x00000001
        /*0098*/ 	.word	0x00000001


	//----- nvinfo : EIATTR_CBANK_PARAM_SIZE
	.align		4
.L_29:
        /*009c*/ 	.byte	0x03, 0x19
        /*009e*/ 	.short	0x0034


	//----- nvinfo : EIATTR_PARAM_CBANK
	.align		4
        /*00a0*/ 	.byte	0x04, 0x0a
        /*00a2*/ 	.short	(.L_31 - .L_30)
	.align		4
.L_30:
        /*00a4*/ 	.word	index@(.nv.constant0.triton_poi_fused__native_batch_norm_legit_no_training_relu_10)
        /*00a8*/ 	.short	0x0210
        /*00aa*/ 	.short	0x0034


	//----- nvinfo : EIATTR_SW_WAR
	.align		4
.L_31:
        /*00ac*/ 	.byte	0x04, 0x36
        /*00ae*/ 	.short	(.L_33 - .L_32)
.L_32:
        /*00b0*/ 	.word	0x00000008
.L_33:


//--------------------- .nv.callgraph             --------------------------
	.section	.nv.callgraph,"",@"SHT_CUDA_CALLGRAPH"
	.align	4
	.sectionentsize	8
	.align		4
        /*0000*/ 	.word	0x00000000
	.align		4
        /*0004*/ 	.word	0xffffffff
	.align		4
        /*0008*/ 	.word	0x00000000
	.align		4
        /*000c*/ 	.word	0xfffffffe
	.align		4
        /*0010*/ 	.word	0x00000000
	.align		4
        /*0014*/ 	.word	0xfffffffd
	.align		4
        /*0018*/ 	.word	0x00000000
	.align		4
        /*001c*/ 	.word	0xfffffffc


//--------------------- .nv.constant4             --------------------------
	.section	.nv.constant4,"a",@progbits
	.align	8
	.align		8
.nv.constant4:
        /*0000*/ 	.dword	_$_str
	.align		8
        /*0008*/ 	.dword	_$_str_$_2


//--------------------- .text.triton_poi_fused__native_batch_norm_legit_no_training_relu_10 --------------------------
	.section	.text.triton_poi_fused__native_batch_norm_legit_no_training_relu_10,"ax",@progbits
	.align	128
        .global         triton_poi_fused__native_batch_norm_legit_no_training_relu_10
        .type           triton_poi_fused__native_batch_norm_legit_no_training_relu_10,@function
        .size           triton_poi_fused__native_batch_norm_legit_no_training_relu_10,(.L_x_1 - triton_poi_fused__native_batch_norm_legit_no_training_relu_10)
        .other          triton_poi_fused__native_batch_norm_legit_no_training_relu_10,@"STO_CUDA_ENTRY STV_DEFAULT"
triton_poi_fused__native_batch_norm_legit_no_training_relu_10:
.text.triton_poi_fused__native_batch_norm_legit_no_training_relu_10:
[----:B------:R-:W0:Y:S01]  /*0000*/  LDC R1, c[0x0][0x28] ;  /* 0x00000a00ff017b82 */ /* 0x000e220000000800 */
[----:B------:R-:W1:Y:S01]  /*0010*/  S2R R0, SR_TID.X ;  /* 0x0000000000007919 */ /* 0x000e620000002100 */
[----:B------:R-:W-:Y:S02]  /*0020*/  CS2R R12, SRZ ;  /* 0x00000000000c7805 */ /* 0x000fe4000001ff00 */
[----:B------:R-:W-:Y:S01]  /*0030*/  CS2R R14, SRZ ;  /* 0x00000000000e7805 */ /* 0x000fe2000001ff00 */
[----:B------:R-:W-:Y:S01]  /*0040*/  ULDC.64 UR4, c[0x0][0x208] ;  /* 0x0000820000047ab9 */ /* 0x000fe20000000a00 */
[----:B------:R-:W2:Y:S02]  /*0050*/  S2R R3, SR_CTAID.X ;  /* 0x0000000000037919 */ /* 0x000ea40000002500 */
[----:B------:R-:W3:Y:S08]  /*0060*/  LDC.64 R22, c[0x0][0x218] ;  /* 0x00008600ff167b82 */ /* 0x000ef00000000a00 */
[----:B------:R-:W4:Y:S08]  /*0070*/  LDC.64 R24, c[0x0][0x210] ;  /* 0x00008400ff187b82 */ /* 0x000f300000000a00 */
[----:B------:R-:W5:Y:S01]  /*0080*/  LDC.64 R10, c[0x0][0x230] ;  /* 0x00008c00ff0a7b82 */ /* 0x000f620000000a00 */
[----:B-1----:R-:W-:-:S04]  /*0090*/  SHF.L.U32 R0, R0, 0x1, RZ ;  /* 0x0000000100007819 */ /* 0x002fc800000006ff */
[----:B------:R-:W-:-:S04]  /*00a0*/  LOP3.LUT R0, R0, 0xfe, RZ, 0xc0, !PT ;  /* 0x000000fe00007812 */ /* 0x000fc800078ec0ff */
[----:B--2---:R-:W-:-:S04]  /*00b0*/  LEA R0, R3, R0, 0x8 ;  /* 0x0000000003007211 */ /* 0x004fc800078e40ff */
[----:B------:R-:W-:Y:S01]  /*00c0*/  IADD3 R2, R0, 0x1, RZ ;  /* 0x0000000100027810 */ /* 0x000fe20007ffe0ff */
[C---:B------:R-:W-:Y:S01]  /*00d0*/  IMAD.HI R4, R0.reuse, 0x60f25deb, RZ ;  /* 0x60f25deb00047827 */ /* 0x040fe200078e02ff */
[----:B------:R-:W-:-:S03]  /*00e0*/  ISETP.GE.AND P0, PT, R0, 0xfd80, PT ;  /* 0x0000fd800000780c */ /* 0x000fc60003f06270 */
[----:B------:R-:W-:Y:S01]  /*00f0*/  IMAD.HI R6, R2, 0x60f25deb, RZ ;  /* 0x60f25deb02067827 */ /* 0x000fe200078e02ff */
[----:B------:R-:W-:Y:S01]  /*0100*/  SHF.R.U32.HI R5, RZ, 0x1f, R4 ;  /* 0x0000001fff057819 */ /* 0x000fe20000011604 */
[----:B------:R-:W1:Y:S03]  /*0110*/  LDC.64 R2, c[0x0][0x220] ;  /* 0x00008800ff027b82 */ /* 0x000e660000000a00 */
[----:B------:R-:W-:Y:S02]  /*0120*/  SHF.R.U32.HI R7, RZ, 0x1f, R6 ;  /* 0x0000001fff077819 */ /* 0x000fe40000011606 */
[----:B------:R-:W-:Y:S02]  /*0130*/  LEA.HI.SX32 R5, R4, R5, 0x1a ;  /* 0x0000000504057211 */ /* 0x000fe400078fd2ff */
[----:B------:R-:W-:-:S03]  /*0140*/  LEA.HI.SX32 R6, R6, R7, 0x1a ;  /* 0x0000000706067211 */ /* 0x000fc600078fd2ff */
[----:B------:R-:W-:-:S04]  /*0150*/  IMAD.HI R4, R5, 0x2aaaaaab, RZ ;  /* 0x2aaaaaab05047827 */ /* 0x000fc800078e02ff */
[----:B------:R-:W-:Y:S01]  /*0160*/  IMAD.HI R8, R6, 0x2aaaaaab, RZ ;  /* 0x2aaaaaab06087827 */ /* 0x000fe200078e02ff */
[----:B------:R-:W-:-:S04]  /*0170*/  SHF.R.U32.HI R7, RZ, 0x1f, R4 ;  /* 0x0000001fff077819 */ /* 0x000fc80000011604 */
[----:B------:R-:W-:Y:S02]  /*0180*/  SHF.R.U32.HI R9, RZ, 0x1f, R8 ;  /* 0x0000001fff097819 */ /* 0x000fe40000011608 */
[----:B------:R-:W-:Y:S02]  /*0190*/  LEA.HI R4, R4, R7, RZ, 0x1c ;  /* 0x0000000704047211 */ /* 0x000fe400078fe0ff */
[----:B------:R-:W-:-:S03]  /*01a0*/  LEA.HI R9, R8, R9, RZ, 0x1c ;  /* 0x0000000908097211 */ /* 0x000fc600078fe0ff */
[----:B------:R-:W-:Y:S02]  /*01b0*/  IMAD R7, R4, -0x60, R5 ;  /* 0xffffffa004077824 */ /* 0x000fe400078e0205 */
[----:B------:R-:W-:Y:S02]  /*01c0*/  IMAD R17, R9, -0x60, R6 ;  /* 0xffffffa009117824 */ /* 0x000fe400078e0206 */
[--C-:B-1----:R-:W-:Y:S01]  /*01d0*/  IMAD.WIDE R4, R7, 0x4, R2.reuse ;  /* 0x0000000407047825 */ /* 0x102fe200078e0202 */
[----:B------:R-:W1:Y:S03]  /*01e0*/  LDC.64 R8, c[0x0][0x228] ;  /* 0x00008a00ff087b82 */ /* 0x000e660000000a00 */
[----:B------:R-:W-:Y:S01]  /*01f0*/  IMAD.WIDE R20, R17, 0x4, R2 ;  /* 0x0000000411147825 */ /* 0x000fe200078e0202 */
[----:B------:R-:W2:Y:S04]  /*0200*/  @!P0 LDG.E.EL R12, desc[UR4][R4.64] ;  /* 0x00000004040c8981 */ /* 0x000ea8000c2e1900 */
[----:B------:R4:W2:Y:S01]  /*0210*/  @!P0 LDG.E.EL R15, desc[UR4][R20.64] ;  /* 0x00000004140f8981 */ /* 0x0008a2000c2e1900 */
[----:B------:R-:W-:Y:S01]  /*0220*/  CS2R R2, SRZ ;  /* 0x0000000000027805 */ /* 0x000fe2000001ff00 */
[----:B---3--:R-:W-:-:S04]  /*0230*/  IMAD.WIDE R18, R7, 0x4, R22 ;  /* 0x0000000407127825 */ /* 0x008fc800078e0216 */
[C---:B------:R-:W-:Y:S01]  /*0240*/  IMAD.WIDE R22, R17.reuse, 0x4, R22 ;  /* 0x0000000411167825 */ /* 0x040fe200078e0216 */
[----:B------:R-:W3:Y:S03]  /*0250*/  @!P0 LDG.E.EL R13, desc[UR4][R18.64] ;  /* 0x00000004120d8981 */ /* 0x000ee6000c2e1900 */
[----:B----4-:R-:W-:Y:S01]  /*0260*/  IMAD.WIDE R20, R0, 0x4, R24 ;  /* 0x0000000400147825 */ /* 0x010fe200078e0218 */
[----:B------:R-:W4:Y:S03]  /*0270*/  @!P0 LDG.E.EL R14, desc[UR4][R22.64] ;  /* 0x00000004160e8981 */ /* 0x000f26000c2e1900 */
[----:B-----5:R-:W-:Y:S01]  /*0280*/  IMAD.WIDE R24, R17, 0x4, R10 ;  /* 0x0000000411187825 */ /* 0x020fe200078e020a */
[----:B------:R-:W3:Y:S03]  /*0290*/  @!P0 LDG.E.64 R2, desc[UR4][R20.64] ;  /* 0x0000000414028981 */ /* 0x000ee6000c1e1b00 */
[----:B-1----:R-:W-:-:S04]  /*02a0*/  IMAD.WIDE R4, R7, 0x4, R8 ;  /* 0x0000000407047825 */ /* 0x002fc800078e0208 */
[----:B------:R-:W-:Y:S01]  /*02b0*/  IMAD.WIDE R6, R7, 0x4, R10 ;  /* 0x0000000407067825 */ /* 0x000fe200078e020a */
[----:B------:R-:W-:-:S03]  /*02c0*/  CS2R R10, SRZ ;  /* 0x00000000000a7805 */ /* 0x000fc6000001ff00 */
[----:B------:R-:W-:Y:S01]  /*02d0*/  IMAD.WIDE R8, R17, 0x4, R8 ;  /* 0x0000000411087825 */ /* 0x000fe200078e0208 */
[----:B------:R-:W-:Y:S02]  /*02e0*/  CS2R R16, SRZ ;  /* 0x0000000000107805 */ /* 0x000fe4000001ff00 */
[----:B------:R1:W5:Y:S04]  /*02f0*/  @!P0 LDG.E.EL R11, desc[UR4][R6.64] ;  /* 0x00000004060b8981 */ /* 0x000368000c2e1900 */
[----:B------:R1:W5:Y:S04]  /*0300*/  @!P0 LDG.E.EL R16, desc[UR4][R4.64] ;  /* 0x0000000404108981 */ /* 0x000368000c2e1900 */
[----:B------:R-:W5:Y:S04]  /*0310*/  @!P0 LDG.E.EL R17, desc[UR4][R8.64] ;  /* 0x0000000408118981 */ /* 0x000f68000c2e1900 */
[----:B------:R-:W5:Y:S01]  /*0320*/  @!P0 LDG.E.EL R10, desc[UR4][R24.64] ;  /* 0x00000004180a8981 */ /* 0x000f62000c2e1900 */
[----:B-1----:R-:W-:Y:S01]  /*0330*/  HFMA2.MMA R6, -RZ, RZ, 1.625, 0 ;  /* 0x3e800000ff067435 */ /* 0x002fe200000001ff */
[----:B0-----:R-:W0:Y:S02]  /*0340*/  LDC.64 R4, c[0x0][0x238] ;  /* 0x00008e00ff047b82 */ /* 0x001e240000000a00 */
[----:B0-----:R-:W-:-:S04]  /*0350*/  IMAD.WIDE R4, R0, 0x4, R4 ;  /* 0x0000000400047825 */ /* 0x001fc800078e0204 */
[----:B--2---:R-:W-:Y:S01]  /*0360*/  FADD R12, R12, 9.9999997473787516356e-06 ;  /* 0x3727c5ac0c0c7421 */ /* 0x004fe20000000000 */
[----:B------:R-:W-:-:S03]  /*0370*/  FADD R15, R15, 9.9999997473787516356e-06 ;  /* 0x3727c5ac0f0f7421 */ /* 0x000fc60000000000 */
[----:B------:R-:W0:Y:S08]  /*0380*/  MUFU.SQRT R18, R12 ;  /* 0x0000000c00127308 */ /* 0x000e300000002000 */
[----:B------:R-:W1:Y:S01]  /*0390*/  MUFU.SQRT R19, R15 ;  /* 0x0000000f00137308 */ /* 0x000e620000002000 */
[C---:B0-----:R-:W-:Y:S02]  /*03a0*/  FSETP.GT.AND P1, PT, R18.reuse, 8.50705917302346158658e+37, PT ;  /* 0x7e8000001200780b */ /* 0x041fe40003f24000 */
[----:B------:R-:W-:-:S02]  /*03b0*/  FSETP.GEU.AND P3, PT, R18, 1.175494350822287508e-38, PT ;  /* 0x008000001200780b */ /* 0x000fc40003f6e000 */
[C---:B-1----:R-:W-:Y:S02]  /*03c0*/  FSETP.GT.AND P2, PT, R19.reuse, 8.50705917302346158658e+37, PT ;  /* 0x7e8000001300780b */ /* 0x042fe40003f44000 */
[----:B------:R-:W-:-:S07]  /*03d0*/  FSETP.GEU.AND P4, PT, R19, 1.175494350822287508e-38, PT ;  /* 0x008000001300780b */ /* 0x000fce0003f8e000 */
[----:B------:R-:W-:-:S04]  /*03e0*/  @P1 FMUL R18, R18, 0.25 ;  /* 0x3e80000012121820 */ /* 0x000fc80000400000 */
[----:B------:R-:W-:Y:S01]  /*03f0*/  @!P3 FMUL R18, R18, 16777216 ;  /* 0x4b8000001212b820 */ /* 0x000fe20000400000 */
[----:B------:R-:W-:-:S04]  /*0400*/  @P2 FMUL R19, R19, 0.25 ;  /* 0x3e80000013132820 */ /* 0x000fc80000400000 */
[----:B------:R-:W-:Y:S01]  /*0410*/  @!P4 FMUL R19, R19, 16777216 ;  /* 0x4b8000001313c820 */ /* 0x000fe20000400000 */
[----:B------:R-:W0:Y:S01]  /*0420*/  MUFU.RCP R18, R18 ;  /* 0x0000001200127308 */ /* 0x000e220000001000 */
[----:B------:R-:W-:-:S07]  /*0430*/  FSEL R7, R6, 1, P1 ;  /* 0x3f80000006077808 */ /* 0x000fce0000800000 */
[----:B------:R-:W1:Y:S01]  /*0440*/  MUFU.RCP R19, R19 ;  /* 0x0000001300137308 */ /* 0x000e620000001000 */
[----:B------:R-:W-:Y:S01]  /*0450*/  FSEL R6, R6, 1, P2 ;  /* 0x3f80000006067808 */ /* 0x000fe20001000000 */
[----:B------:R-:W-:-:S04]  /*0460*/  @!P3 FMUL R7, R7, 16777216 ;  /* 0x4b8000000707b820 */ /* 0x000fc80000400000 */
[----:B------:R-:W-:Y:S01]  /*0470*/  @!P4 FMUL R6, R6, 16777216 ;  /* 0x4b8000000606c820 */ /* 0x000fe20000400000 */
[----:B---3--:R-:W-:Y:S01]  /*0480*/  FADD R2, -R13, R2 ;  /* 0x000000020d027221 */ /* 0x008fe20000000100 */
[----:B----4-:R-:W-:Y:S01]  /*0490*/  FADD R3, -R14, R3 ;  /* 0x000000030e037221 */ /* 0x010fe20000000100 */
[----:B0-----:R-:W-:Y:S01]  /*04a0*/  FMUL R7, R18, R7 ;  /* 0x0000000712077220 */ /* 0x001fe20000400000 */
[----:B-1----:R-:W-:-:S03]  /*04b0*/  FMUL R6, R19, R6 ;  /* 0x0000000613067220 */ /* 0x002fc60000400000 */
[----:B------:R-:W-:Y:S01]  /*04c0*/  FMUL R2, R2, R7 ;  /* 0x0000000702027220 */ /* 0x000fe20000400000 */
[----:B------:R-:W-:-:S03]  /*04d0*/  FMUL R3, R3, R6 ;  /* 0x0000000603037220 */ /* 0x000fc60000400000 */
[----:B-----5:R-:W-:Y:S01]  /*04e0*/  FFMA R2, R2, R16, R11 ;  /* 0x0000001002027223 */ /* 0x020fe2000000000b */
[----:B------:R-:W-:-:S04]  /*04f0*/  FFMA R3, R3, R17, R10 ;  /* 0x0000001103037223 */ /* 0x000fc8000000000a */
[C---:B------:R-:W-:Y:S02]  /*0500*/  FSETP.GEU.AND P1, PT, R2.reuse, RZ, PT ;  /* 0x000000ff0200720b */ /* 0x040fe40003f2e000 */
[C---:B------:R-:W-:Y:S02]  /*0510*/  FSETP.GEU.AND P2, PT, R3.reuse, RZ, PT ;  /* 0x000000ff0300720b */ /* 0x040fe40003f4e000 */
[----:B------:R-:W-:Y:S02]  /*0520*/  FSEL R2, R2, RZ, P1 ;  /* 0x000000ff02027208 */ /* 0x000fe40000800000 */
[----:B------:R-:W-:Y:S01]  /*0530*/  FSEL R3, R3, RZ, P2 ;  /* 0x000000ff03037208 */ /* 0x000fe20001000000 */
[----:B------:R-:W-:Y:S08]  /*0540*/  @P0 EXIT ;  /* 0x000000000000094d */ /* 0x000ff00003800000 */
[----:B------:R-:W-:Y:S01]  /*0550*/  STG.E.64 desc[UR4][R4.64], R2 ;  /* 0x0000000204007986 */ /* 0x000fe2000c101b04 */
[----:B------:R-:W-:Y:S05]  /*0560*/  EXIT ;  /* 0x000000000000794d */ /* 0x000fea0003800000 */
.L_x_0:
[----:B------:R-:W-:-:S00]  /*0570*/  BRA `(.L_x_0) ;  /* 0xfffffffc00fc7947 */ /* 0x000fc0000383ffff */
[----:B------:R-:W-:-:S00]  /*0580*/  NOP ;  /* 0x0000000000007918 */ /* 0x000fc00000000000 */
[----:B------:R-:W-:-:S00]  /*0590*/  NOP ;  /* 0x0000000000007918 */ /* 0x000fc00000000000 */
[----:B------:R-:W-:-:S00]  /*05a0*/  NOP ;  /* 0x0000000000007918 */ /* 0x000fc00000000000 */
[----:B------:R-:W-:-:S00]  /*05b0*/  NOP ;  /* 0x0000000000007918 */ /* 0x000fc00000000000 */
[----:B------:R-:W-:-:S00]  /*05c0*/  NOP ;  /* 0x0000000000007918 */ /* 0x000fc00000000000 */
[----:B------:R-:W-:-:S00]  /*05d0*/  NOP ;  /* 0x0000000000007918 */ /* 0x000fc00000000000 */
[----:B------:R-:W-:-:S00]  /*05e0*/  NOP ;  /* 0x0000000000007918 */ /* 0x000fc00000000000 */
[----:B------:R-:W-:-:S00]  /*05f0*/  NOP ;  /* 0x0000000000007918 */ /* 0x000fc00000000000 */
.L_x_1:


//--------------------- .nv.global.init           --------------------------
	.section	.nv.global.init,"aw",@progbits
.nv.global.init:
	.type		_$_str,@object
	.size		_$_str,(_$_str_$_2 - _$_str)
_$_str:
        /*0000*/ 	.byte	0x5f, 0x5f, 0x43, 0x55, 0x44, 0x41, 0x5f, 0x46, 0x54, 0x5a, 0x00
	.type		_$_str_$_2,@object
	.size		_$_str_$_2,(.L_1 - _$_str_$_2)
_$_str_$_2:
        /*000b*/ 	.byte	0x5f, 0x5f, 0x43, 0x55, 0x44, 0x41, 0x5f, 0x50, 0x52, 0x45, 0x43, 0x5f, 0x53, 0x51, 0x52, 0x54
        /*001b*/ 	.byte	0x00
.L_1:


//--------------------- .nv.constant0.triton_poi_fused__native_batch_norm_legit_no_training_relu_10 --------------------------
	.section	.nv.constant0.triton_poi_fused__native_batch_norm_legit_no_training_relu_10,"a",@progbits
	.sectionflags	@""
	.align	4
.nv.constant0.triton_poi_fused__native_batch_norm_legit_no_training_relu_10:
	.zero		580
